//
// Generated by NVIDIA NVVM Compiler
//
// Compiler Build ID: CL-36424714
// Cuda compilation tools, release 13.0, V13.0.88
// Based on NVVM 20.0.0
//

.version 9.0
.target sm_100
.address_size 64

	// .globl	_Z20floydWarshall_kernelPii

.visible .entry _Z20floydWarshall_kernelPii(
	.param .u64 .ptr .align 1 _Z20floydWarshall_kernelPii_param_0,
	.param .u32 _Z20floydWarshall_kernelPii_param_1
)
{
	.reg .pred 	%p<27>;
	.reg .b32 	%r<122>;
	.reg .b64 	%rd<35>;

	ld.param.u64 	%rd12, [_Z20floydWarshall_kernelPii_param_0];
	ld.param.u32 	%r58, [_Z20floydWarshall_kernelPii_param_1];
	cvta.to.global.u64 	%rd1, %rd12;
	mov.u32 	%r59, %ctaid.x;
	mov.u32 	%r60, %ntid.x;
	mov.u32 	%r61, %tid.x;
	mad.lo.s32 	%r1, %r59, %r60, %r61;
	mov.u32 	%r62, %ctaid.y;
	mov.u32 	%r63, %ntid.y;
	mov.u32 	%r64, %tid.y;
	mad.lo.s32 	%r2, %r62, %r63, %r64;
	max.s32 	%r65, %r2, %r1;
	setp.ge.s32 	%p1, %r65, %r58;
	setp.lt.s32 	%p2, %r58, 1;
	or.pred  	%p3, %p1, %p2;
	@%p3 bra 	$L__BB0_41;
	mul.lo.s32 	%r3, %r58, %r1;
	add.s32 	%r67, %r3, %r2;
	mul.wide.s32 	%rd13, %r67, 4;
	add.s64 	%rd2, %rd1, %rd13;
	mul.lo.s32 	%r4, %r58, %r2;
	and.b32  	%r5, %r58, 7;
	setp.lt.u32 	%p4, %r58, 8;
	mov.b32 	%r119, 0;
	@%p4 bra 	$L__BB0_20;
	and.b32  	%r119, %r58, 2147483640;
	neg.s32 	%r107, %r119;
	mul.wide.u32 	%rd14, %r4, 4;
	add.s64 	%rd4, %rd1, 16;
	add.s64 	%rd34, %rd4, %rd14;
	mov.u32 	%r106, %r3;
$L__BB0_3:
	.pragma "nounroll";
	mul.wide.s32 	%rd15, %r106, 4;
	add.s64 	%rd6, %rd4, %rd15;
	ld.global.u32 	%r109, [%rd2];
	ld.global.u32 	%r68, [%rd34+-16];
	add.s32 	%r11, %r68, %r109;
	ld.global.u32 	%r69, [%rd6+-16];
	setp.ge.s32 	%p5, %r11, %r69;
	@%p5 bra 	$L__BB0_5;
	st.global.u32 	[%rd6+-16], %r11;
	ld.global.u32 	%r109, [%rd2];
$L__BB0_5:
	ld.global.u32 	%r70, [%rd34+-12];
	add.s32 	%r14, %r70, %r109;
	ld.global.u32 	%r71, [%rd6+-12];
	setp.ge.s32 	%p6, %r14, %r71;
	@%p6 bra 	$L__BB0_7;
	st.global.u32 	[%rd6+-12], %r14;
	ld.global.u32 	%r109, [%rd2];
$L__BB0_7:
	ld.global.u32 	%r72, [%rd34+-8];
	add.s32 	%r17, %r72, %r109;
	ld.global.u32 	%r73, [%rd6+-8];
	setp.ge.s32 	%p7, %r17, %r73;
	@%p7 bra 	$L__BB0_9;
	st.global.u32 	[%rd6+-8], %r17;
	ld.global.u32 	%r109, [%rd2];
$L__BB0_9:
	ld.global.u32 	%r74, [%rd34+-4];
	add.s32 	%r20, %r74, %r109;
	ld.global.u32 	%r75, [%rd6+-4];
	setp.ge.s32 	%p8, %r20, %r75;
	@%p8 bra 	$L__BB0_11;
	st.global.u32 	[%rd6+-4], %r20;
	ld.global.u32 	%r109, [%rd2];
$L__BB0_11:
	ld.global.u32 	%r76, [%rd34];
	add.s32 	%r23, %r76, %r109;
	ld.global.u32 	%r77, [%rd6];
	setp.ge.s32 	%p9, %r23, %r77;
	@%p9 bra 	$L__BB0_13;
	st.global.u32 	[%rd6], %r23;
	ld.global.u32 	%r109, [%rd2];
$L__BB0_13:
	ld.global.u32 	%r78, [%rd34+4];
	add.s32 	%r26, %r78, %r109;
	ld.global.u32 	%r79, [%rd6+4];
	setp.ge.s32 	%p10, %r26, %r79;
	@%p10 bra 	$L__BB0_15;
	st.global.u32 	[%rd6+4], %r26;
	ld.global.u32 	%r109, [%rd2];
$L__BB0_15:
	ld.global.u32 	%r80, [%rd34+8];
	add.s32 	%r29, %r80, %r109;
	ld.global.u32 	%r81, [%rd6+8];
	setp.ge.s32 	%p11, %r29, %r81;
	@%p11 bra 	$L__BB0_17;
	st.global.u32 	[%rd6+8], %r29;
	ld.global.u32 	%r109, [%rd2];
$L__BB0_17:
	ld.global.u32 	%r82, [%rd34+12];
	add.s32 	%r32, %r82, %r109;
	ld.global.u32 	%r83, [%rd6+12];
	setp.ge.s32 	%p12, %r32, %r83;
	@%p12 bra 	$L__BB0_19;
	st.global.u32 	[%rd6+12], %r32;
$L__BB0_19:
	add.s32 	%r107, %r107, 8;
	add.s64 	%rd34, %rd34, 32;
	add.s32 	%r106, %r106, 8;
	setp.ne.s32 	%p13, %r107, 0;
	@%p13 bra 	$L__BB0_3;
$L__BB0_20:
	setp.eq.s32 	%p14, %r5, 0;
	@%p14 bra 	$L__BB0_41;
	and.b32  	%r36, %r58, 3;
	setp.lt.u32 	%p15, %r5, 4;
	@%p15 bra 	$L__BB0_31;
	ld.global.u32 	%r117, [%rd2];
	add.s32 	%r84, %r119, %r4;
	mul.wide.u32 	%rd16, %r84, 4;
	add.s64 	%rd17, %rd1, %rd16;
	ld.global.u32 	%r85, [%rd17];
	add.s32 	%r38, %r85, %r117;
	add.s32 	%r86, %r119, %r3;
	mul.wide.s32 	%rd18, %r86, 4;
	add.s64 	%rd8, %rd1, %rd18;
	ld.global.u32 	%r87, [%rd8];
	setp.ge.s32 	%p16, %r38, %r87;
	@%p16 bra 	$L__BB0_24;
	st.global.u32 	[%rd8], %r38;
	ld.global.u32 	%r117, [%rd2];
$L__BB0_24:
	cvt.u64.u32 	%rd19, %r4;
	cvt.u64.u32 	%rd20, %r119;
	add.s64 	%rd21, %rd20, %rd19;
	shl.b64 	%rd22, %rd21, 2;
	add.s64 	%rd9, %rd1, %rd22;
	ld.global.u32 	%r88, [%rd9+4];
	add.s32 	%r41, %r88, %r117;
	ld.global.u32 	%r89, [%rd8+4];
	setp.ge.s32 	%p17, %r41, %r89;
	@%p17 bra 	$L__BB0_26;
	st.global.u32 	[%rd8+4], %r41;
	ld.global.u32 	%r117, [%rd2];
$L__BB0_26:
	ld.global.u32 	%r90, [%rd9+8];
	add.s32 	%r44, %r90, %r117;
	ld.global.u32 	%r91, [%rd8+8];
	setp.ge.s32 	%p18, %r44, %r91;
	@%p18 bra 	$L__BB0_28;
	st.global.u32 	[%rd8+8], %r44;
	ld.global.u32 	%r117, [%rd2];
$L__BB0_28:
	ld.global.u32 	%r92, [%rd9+12];
	add.s32 	%r47, %r92, %r117;
	ld.global.u32 	%r93, [%rd8+12];
	setp.ge.s32 	%p19, %r47, %r93;
	@%p19 bra 	$L__BB0_30;
	st.global.u32 	[%rd8+12], %r47;
$L__BB0_30:
	add.s32 	%r119, %r119, 4;
$L__BB0_31:
	setp.eq.s32 	%p20, %r36, 0;
	@%p20 bra 	$L__BB0_41;
	setp.eq.s32 	%p21, %r36, 1;
	@%p21 bra 	$L__BB0_38;
	ld.global.u32 	%r120, [%rd2];
	add.s32 	%r94, %r119, %r4;
	mul.wide.u32 	%rd23, %r94, 4;
	add.s64 	%rd24, %rd1, %rd23;
	ld.global.u32 	%r95, [%rd24];
	add.s32 	%r51, %r95, %r120;
	add.s32 	%r96, %r119, %r3;
	mul.wide.s32 	%rd25, %r96, 4;
	add.s64 	%rd10, %rd1, %rd25;
	ld.global.u32 	%r97, [%rd10];
	setp.ge.s32 	%p22, %r51, %r97;
	@%p22 bra 	$L__BB0_35;
	st.global.u32 	[%rd10], %r51;
	ld.global.u32 	%r120, [%rd2];
$L__BB0_35:
	cvt.u64.u32 	%rd26, %r4;
	cvt.u64.u32 	%rd27, %r119;
	add.s64 	%rd28, %rd27, %rd26;
	shl.b64 	%rd29, %rd28, 2;
	add.s64 	%rd30, %rd1, %rd29;
	ld.global.u32 	%r98, [%rd30+4];
	add.s32 	%r54, %r98, %r120;
	ld.global.u32 	%r99, [%rd10+4];
	setp.ge.s32 	%p23, %r54, %r99;
	@%p23 bra 	$L__BB0_37;
	st.global.u32 	[%rd10+4], %r54;
$L__BB0_37:
	add.s32 	%r119, %r119, 2;
$L__BB0_38:
	and.b32  	%r100, %r58, 1;
	setp.eq.b32 	%p24, %r100, 1;
	not.pred 	%p25, %p24;
	@%p25 bra 	$L__BB0_41;
	ld.global.u32 	%r101, [%rd2];
	add.s32 	%r102, %r119, %r4;
	mul.wide.u32 	%rd31, %r102, 4;
	add.s64 	%rd32, %rd1, %rd31;
	ld.global.u32 	%r103, [%rd32];
	add.s32 	%r57, %r103, %r101;
	add.s32 	%r104, %r119, %r3;
	mul.wide.s32 	%rd33, %r104, 4;
	add.s64 	%rd11, %rd1, %rd33;
	ld.global.u32 	%r105, [%rd11];
	setp.ge.s32 	%p26, %r57, %r105;
	@%p26 bra 	$L__BB0_41;
	st.global.u32 	[%rd11], %r57;
$L__BB0_41:
	ret;

}


// ===== COMPILED SASS (sm_100) =====

	.target	sm_100

	.elftype	@"ET_EXEC"


//--------------------- .note.nv.tkinfo           --------------------------
	.section	.note.nv.tkinfo,"",@"SHT_NOTE"
	.sectionflags	@"SHF_NOTE_NV_TKINFO"
	.tkinfo
        /*0018*/ 	.word	0x00000002
        /*0030*/ 	.string	""
        /*0030*/ 	.string	"ptxas"
        /*0030*/ 	.string	"Cuda compilation tools, release 13.0, V13.0.88"
        /*0030*/ 	.string	"Build cuda_13.0.r13.0/compiler.36424714_0"
        /*0030*/ 	.string	"-arch sm_100 -m 64 "



//--------------------- .note.nv.cuinfo           --------------------------
	.section	.note.nv.cuinfo,"",@"SHT_NOTE"
	.sectionflags	@"SHF_NOTE_NV_CUINFO"
        /*0018*/ 	.short	0x0002
        /*001a*/ 	.short	0x0064
        /*001c*/ 	.short	0x0082
	.zero		2


//--------------------- .nv.info                  --------------------------
	.section	.nv.info,"",@"SHT_CUDA_INFO"
	.align	4


	//----- nvinfo : EIATTR_REGCOUNT
	.align		4
        /*0000*/ 	.byte	0x04, 0x2f
        /*0002*/ 	.short	(.L_1 - .L_0)
	.align		4
.L_0:
        /*0004*/ 	.word	index@(_Z20floydWarshall_kernelPii)
        /*0008*/ 	.word	0x0000001a


	//----- nvinfo : EIATTR_FRAME_SIZE
	.align		4
.L_1:
        /*000c*/ 	.byte	0x04, 0x11
        /*000e*/ 	.short	(.L_3 - .L_2)
	.align		4
.L_2:
        /*0010*/ 	.word	index@(_Z20floydWarshall_kernelPii)
        /*0014*/ 	.word	0x00000000


	//----- nvinfo : EIATTR_MIN_STACK_SIZE
	.align		4
.L_3:
        /*0018*/ 	.byte	0x04, 0x12
        /*001a*/ 	.short	(.L_5 - .L_4)
	.align		4
.L_4:
        /*001c*/ 	.word	index@(_Z20floydWarshall_kernelPii)
        /*0020*/ 	.word	0x00000000
.L_5:


//--------------------- .nv.compat                --------------------------
	.section	.nv.compat,"",@"SHT_CUDA_COMPAT_INFO"
	.align	4
        /*0000*/ 	.byte	0x02, 0x09, 0x00, 0x00, 0x02, 0x02, 0x01, 0x00, 0x02, 0x05, 0x05, 0x00, 0x03, 0x07, 0x01, 0x01
        /*0010*/ 	.byte	0x02, 0x03, 0x00, 0x00, 0x02, 0x06, 0x01, 0x00, 0x04, 0x0b, 0x08, 0x00, 0x09, 0x00, 0x00, 0x00
        /*0020*/ 	.byte	0x00, 0x00, 0x00, 0x00


//--------------------- .nv.info._Z20floydWarshall_kernelPii --------------------------
	.section	.nv.info._Z20floydWarshall_kernelPii,"",@"SHT_CUDA_INFO"
	.sectionflags	@""
	.align	4


	//----- nvinfo : EIATTR_CUDA_API_VERSION
	.align		4
        /*0000*/ 	.byte	0x04, 0x37
        /*0002*/ 	.short	(.L_7 - .L_6)
.L_6:
        /*0004*/ 	.word	0x00000082


	//----- nvinfo : EIATTR_KPARAM_INFO
	.align		4
.L_7:
        /*0008*/ 	.byte	0x04, 0x17
        /*000a*/ 	.short	(.L_9 - .L_8)
.L_8:
        /*000c*/ 	.word	0x00000000
        /*0010*/ 	.short	0x0001
        /*0012*/ 	.short	0x0008
        /*0014*/ 	.byte	0x00, 0xf0, 0x11, 0x00


	//----- nvinfo : EIATTR_KPARAM_INFO
	.align		4
.L_9:
        /*0018*/ 	.byte	0x04, 0x17
        /*001a*/ 	.short	(.L_11 - .L_10)
.L_10:
        /*001c*/ 	.word	0x00000000
        /*0020*/ 	.short	0x0000
        /*0022*/ 	.short	0x0000
        /*0024*/ 	.byte	0x00, 0xf5, 0x21, 0x00


	//----- nvinfo : EIATTR_SPARSE_MMA_MASK
	.align		4
.L_11:
        /*0028*/ 	.byte	0x03, 0x50
        /*002a*/ 	.short	0x0000


	//----- nvinfo : EIATTR_MAXREG_COUNT
	.align		4
        /*002c*/ 	.byte	0x03, 0x1b
        /*002e*/ 	.short	0x00ff


	//----- nvinfo : EIATTR_MERCURY_ISA_VERSION
	.align		4
        /*0030*/ 	.byte	0x03, 0x5f
        /*0032*/ 	.short	0x0101


	//----- nvinfo : EIATTR_VRC_CTA_INIT_COUNT
	.align		4
        /*0034*/ 	.byte	0x02, 0x4a
	.zero		1
	.zero		1


	//----- nvinfo : EIATTR_EXIT_INSTR_OFFSETS
	.align		4
        /*0038*/ 	.byte	0x04, 0x1c
        /*003a*/ 	.short	(.L_13 - .L_12)


	//   ....[0]....
.L_12:
        /*003c*/ 	.word	0x000000d0


	//   ....[1]....
        /*0040*/ 	.word	0x00000590


	//   ....[2]....
        /*0044*/ 	.word	0x00000820


	//   ....[3]....
        /*0048*/ 	.word	0x000009e0


	//   ....[4]....
        /*004c*/ 	.word	0x00000a90


	//   ....[5]....
        /*0050*/ 	.word	0x00000ab0


	//----- nvinfo : EIATTR_CBANK_PARAM_SIZE
	.align		4
.L_13:
        /*0054*/ 	.byte	0x03, 0x19
        /*0056*/ 	.short	0x000c


	//----- nvinfo : EIATTR_PARAM_CBANK
	.align		4
        /*0058*/ 	.byte	0x04, 0x0a
        /*005a*/ 	.short	(.L_15 - .L_14)
	.align		4
.L_14:
        /*005c*/ 	.word	index@(.nv.constant0._Z20floydWarshall_kernelPii)
        /*0060*/ 	.short	0x0380
        /*0062*/ 	.short	0x000c


	//----- nvinfo : EIATTR_SW_WAR
	.align		4
.L_15:
        /*0064*/ 	.byte	0x04, 0x36
        /*0066*/ 	.short	(.L_17 - .L_16)
.L_16:
        /*0068*/ 	.word	0x00000008
.L_17:


//--------------------- .nv.callgraph             --------------------------
	.section	.nv.callgraph,"",@"SHT_CUDA_CALLGRAPH"
	.align	4
	.sectionentsize	8
	.align		4
        /*0000*/ 	.word	0x00000000
	.align		4
        /*0004*/ 	.word	0xffffffff
	.align		4
        /*0008*/ 	.word	0x00000000
	.align		4
        /*000c*/ 	.word	0xfffffffe
	.align		4
        /*0010*/ 	.word	0x00000000
	.align		4
        /*0014*/ 	.word	0xfffffffd
	.align		4
        /*0018*/ 	.word	0x00000000
	.align		4
        /*001c*/ 	.word	0xfffffffc


//--------------------- .text._Z20floydWarshall_kernelPii --------------------------
	.section	.text._Z20floydWarshall_kernelPii,"ax",@progbits
	.align	128
        .global         _Z20floydWarshall_kernelPii
        .type           _Z20floydWarshall_kernelPii,@function
        .size           _Z20floydWarshall_kernelPii,(.L_x_5 - _Z20floydWarshall_kernelPii)
        .other          _Z20floydWarshall_kernelPii,@"STO_CUDA_ENTRY STV_DEFAULT"
_Z20floydWarshall_kernelPii:
.text._Z20floydWarshall_kernelPii:
[----:B------:R-:W-:Y:S01]  /*0000*/  LDC R1, c[0x0][0x37c] ;  /* 0x0000df00ff017b82 */ /* 0x000fe20000000800 */
[----:B------:R-:W0:Y:S07]  /*0010*/  S2R R3, SR_TID.X ;  /* 0x0000000000037919 */ /* 0x000e2e0000002100 */
[----:B------:R-:W0:Y:S01]  /*0020*/  LDC R0, c[0x0][0x360] ;  /* 0x0000d800ff007b82 */ /* 0x000e220000000800 */
[----:B------:R-:W1:Y:S07]  /*0030*/  S2R R2, SR_TID.Y ;  /* 0x0000000000027919 */ /* 0x000e6e0000002200 */
[----:B------:R-:W0:Y:S08]  /*0040*/  S2UR UR4, SR_CTAID.X ;  /* 0x00000000000479c3 */ /* 0x000e300000002500 */
[----:B------:R-:W1:Y:S08]  /*0050*/  S2UR UR5, SR_CTAID.Y ;  /* 0x00000000000579c3 */ /* 0x000e700000002600 */
[----:B------:R-:W1:Y:S08]  /*0060*/  LDC R5, c[0x0][0x364] ;  /* 0x0000d900ff057b82 */ /* 0x000e700000000800 */
[----:B------:R-:W2:Y:S01]  /*0070*/  LDC R11, c[0x0][0x388] ;  /* 0x0000e200ff0b7b82 */ /* 0x000ea20000000800 */
[----:B0-----:R-:W-:-:S02]  /*0080*/  IMAD R0, R0, UR4, R3 ;  /* 0x0000000400007c24 */ /* 0x001fc4000f8e0203 */
[----:B-1----:R-:W-:-:S05]  /*0090*/  IMAD R5, R5, UR5, R2 ;  /* 0x0000000505057c24 */ /* 0x002fca000f8e0202 */
[----:B------:R-:W-:Y:S02]  /*00a0*/  VIMNMX R2, PT, PT, R0, R5, !PT ;  /* 0x0000000500027248 */ /* 0x000fe40007fe0100 */
[----:B--2---:R-:W-:-:S04]  /*00b0*/  ISETP.GE.AND P0, PT, R11, 0x1, PT ;  /* 0x000000010b00780c */ /* 0x004fc80003f06270 */
[----:B------:R-:W-:-:S13]  /*00c0*/  ISETP.GE.OR P0, PT, R2, R11, !P0 ;  /* 0x0000000b0200720c */ /* 0x000fda0004706670 */
[----:B------:R-:W-:Y:S05]  /*00d0*/  @P0 EXIT ;  /* 0x000000000000094d */ /* 0x000fea0003800000 */
[----:B------:R-:W0:Y:S01]  /*00e0*/  LDC.64 R2, c[0x0][0x380] ;  /* 0x0000e000ff027b82 */ /* 0x000e220000000a00 */
[C---:B------:R-:W-:Y:S01]  /*00f0*/  ISETP.GE.U32.AND P1, PT, R11.reuse, 0x8, PT ;  /* 0x000000080b00780c */ /* 0x040fe20003f26070 */
[-C--:B------:R-:W-:Y:S01]  /*0100*/  IMAD R0, R0, R11.reuse, RZ ;  /* 0x0000000b00007224 */ /* 0x080fe200078e02ff */
[----:B------:R-:W-:Y:S01]  /*0110*/  LOP3.LUT R17, R11, 0x7, RZ, 0xc0, !PT ;  /* 0x000000070b117812 */ /* 0x000fe200078ec0ff */
[----:B------:R-:W1:Y:S01]  /*0120*/  LDCU.64 UR6, c[0x0][0x358] ;  /* 0x00006b00ff0677ac */ /* 0x000e620008000a00 */
[C---:B------:R-:W-:Y:S02]  /*0130*/  IMAD R4, R5.reuse, R11, RZ ;  /* 0x0000000b05047224 */ /* 0x040fe400078e02ff */
[----:B------:R-:W-:Y:S01]  /*0140*/  IMAD.IADD R7, R5, 0x1, R0 ;  /* 0x0000000105077824 */ /* 0x000fe200078e0200 */
[----:B------:R-:W-:Y:S01]  /*0150*/  ISETP.NE.AND P0, PT, R17, RZ, PT ;  /* 0x000000ff1100720c */ /* 0x000fe20003f05270 */
[----:B------:R-:W-:Y:S02]  /*0160*/  IMAD.MOV.U32 R5, RZ, RZ, RZ ;  /* 0x000000ffff057224 */ /* 0x000fe400078e00ff */
[----:B0-----:R-:W-:-:S03]  /*0170*/  IMAD.WIDE R2, R7, 0x4, R2 ;  /* 0x0000000407027825 */ /* 0x001fc600078e0202 */
[----:B-1----:R-:W-:Y:S07]  /*0180*/  @!P1 BRA `(.L_x_0) ;  /* 0x0000000400009947 */ /* 0x002fee0003800000 */
[----:B------:R-:W0:Y:S01]  /*0190*/  LDCU.64 UR4, c[0x0][0x380] ;  /* 0x00007000ff0477ac */ /* 0x000e220008000a00 */
[----:B------:R-:W-:Y:S02]  /*01a0*/  LOP3.LUT R5, R11, 0x7ffffff8, RZ, 0xc0, !PT ;  /* 0x7ffffff80b057812 */ /* 0x000fe400078ec0ff */
[----:B------:R-:W-:-:S03]  /*01b0*/  MOV R13, R0 ;  /* 0x00000000000d7202 */ /* 0x000fc60000000f00 */
[----:B------:R-:W-:Y:S01]  /*01c0*/  IMAD.MOV R12, RZ, RZ, -R5 ;  /* 0x000000ffff0c7224 */ /* 0x000fe200078e0a05 */
[----:B0-----:R-:W-:-:S04]  /*01d0*/  UIADD3 UR4, UP0, UPT, UR4, 0x10, URZ ;  /* 0x0000001004047890 */ /* 0x001fc8000ff1e0ff */
[----:B------:R-:W-:Y:S02]  /*01e0*/  UIADD3.X UR5, UPT, UPT, URZ, UR5, URZ, UP0, !UPT ;  /* 0x00000005ff057290 */ /* 0x000fe400087fe4ff */
[----:B------:R-:W-:-:S04]  /*01f0*/  IMAD.U32 R6, RZ, RZ, UR4 ;  /* 0x00000004ff067e24 */ /* 0x000fc8000f8e00ff */
[----:B------:R-:W-:Y:S02]  /*0200*/  IMAD.U32 R7, RZ, RZ, UR5 ;  /* 0x00000005ff077e24 */ /* 0x000fe4000f8e00ff */
[----:B------:R-:W-:-:S07]  /*0210*/  IMAD.WIDE.U32 R8, R4, 0x4, R6 ;  /* 0x0000000404087825 */ /* 0x000fce00078e0006 */
.L_x_1:
[----:B------:R-:W2:Y:S01]  /*0220*/  LDG.E R14, desc[UR6][R2.64] ;  /* 0x00000006020e7981 */ /* 0x000ea2000c1e1900 */
[----:B-1----:R-:W-:-:S03]  /*0230*/  IMAD.WIDE R10, R13, 0x4, R6 ;  /* 0x000000040d0a7825 */ /* 0x002fc600078e0206 */
[----:B------:R-:W2:Y:S04]  /*0240*/  LDG.E R15, desc[UR6][R8.64+-0x10] ;  /* 0xfffff006080f7981 */ /* 0x000ea8000c1e1900 */
[----:B------:R-:W3:Y:S01]  /*0250*/  LDG.E R16, desc[UR6][R10.64+-0x10] ;  /* 0xfffff0060a107981 */ /* 0x000ee2000c1e1900 */
[----:B--2---:R-:W-:-:S05]  /*0260*/  IMAD.IADD R19, R14, 0x1, R15 ;  /* 0x000000010e137824 */ /* 0x004fca00078e020f */
[----:B---3--:R-:W-:Y:S02]  /*0270*/  ISETP.GE.AND P1, PT, R19, R16, PT ;  /* 0x000000101300720c */ /* 0x008fe40003f26270 */
[----:B------:R-:W2:Y:S11]  /*0280*/  LDG.E R16, desc[UR6][R10.64+-0xc] ;  /* 0xfffff4060a107981 */ /* 0x000eb6000c1e1900 */
[----:B------:R0:W-:Y:S04]  /*0290*/  @!P1 STG.E desc[UR6][R10.64+-0x10], R19 ;  /* 0xfffff0130a009986 */ /* 0x0001e8000c101906 */
[----:B------:R-:W3:Y:S04]  /*02a0*/  @!P1 LDG.E R14, desc[UR6][R2.64] ;  /* 0x00000006020e9981 */ /* 0x000ee8000c1e1900 */
[----:B------:R-:W3:Y:S02]  /*02b0*/  LDG.E R15, desc[UR6][R8.64+-0xc] ;  /* 0xfffff406080f7981 */ /* 0x000ee4000c1e1900 */
[----:B---3--:R-:W-:-:S05]  /*02c0*/  IMAD.IADD R21, R14, 0x1, R15 ;  /* 0x000000010e157824 */ /* 0x008fca00078e020f */
[----:B--2---:R-:W-:Y:S02]  /*02d0*/  ISETP.GE.AND P1, PT, R21, R16, PT ;  /* 0x000000101500720c */ /* 0x004fe40003f26270 */
        /* <DEDUP_REMOVED lines=8> */
[----:B------:R-:W0:Y:S04]  /*0360*/  @!P1 LDG.E R14, desc[UR6][R2.64] ;  /* 0x00000006020e9981 */ /* 0x000e28000c1e1900 */
[----:B------:R-:W0:Y:S02]  /*0370*/  LDG.E R15, desc[UR6][R8.64+-0x4] ;  /* 0xfffffc06080f7981 */ /* 0x000e24000c1e1900 */
[----:B0-----:R-:W-:-:S04]  /*0380*/  IADD3 R19, PT, PT, R14, R15, RZ ;  /* 0x0000000f0e137210 */ /* 0x001fc80007ffe0ff */
[----:B--2---:R-:W-:Y:S02]  /*0390*/  ISETP.GE.AND P1, PT, R19, R16, PT ;  /* 0x000000101300720c */ /* 0x004fe40003f26270 */
[----:B------:R-:W2:Y:S11]  /*03a0*/  LDG.E R16, desc[UR6][R10.64] ;  /* 0x000000060a107981 */ /* 0x000eb6000c1e1900 */
[----:B------:R0:W-:Y:S04]  /*03b0*/  @!P1 STG.E desc[UR6][R10.64+-0x4], R19 ;  /* 0xfffffc130a009986 */ /* 0x0001e8000c101906 */
[----:B------:R-:W1:Y:S04]  /*03c0*/  @!P1 LDG.E R14, desc[UR6][R2.64] ;  /* 0x00000006020e9981 */ /* 0x000e68000c1e1900 */
[----:B------:R-:W1:Y:S02]  /*03d0*/  LDG.E R15, desc[UR6][R8.64] ;  /* 0x00000006080f7981 */ /* 0x000e64000c1e1900 */
[----:B-1----:R-:W-:-:S05]  /*03e0*/  IMAD.IADD R21, R14, 0x1, R15 ;  /* 0x000000010e157824 */ /* 0x002fca00078e020f */
        /* <DEDUP_REMOVED lines=11> */
[----:B0-----:R-:W-:-:S05]  /*04a0*/  IMAD.IADD R19, R14, 0x1, R15 ;  /* 0x000000010e137824 */ /* 0x001fca00078e020f */
[----:B--2---:R-:W-:Y:S02]  /*04b0*/  ISETP.GE.AND P1, PT, R19, R16, PT ;  /* 0x000000101300720c */ /* 0x004fe40003f26270 */
[----:B------:R-:W2:Y:S11]  /*04c0*/  LDG.E R16, desc[UR6][R10.64+0xc] ;  /* 0x00000c060a107981 */ /* 0x000eb6000c1e1900 */
[----:B------:R1:W-:Y:S04]  /*04d0*/  @!P1 STG.E desc[UR6][R10.64+0x8], R19 ;  /* 0x000008130a009986 */ /* 0x0003e8000c101906 */
[----:B------:R-:W3:Y:S04]  /*04e0*/  @!P1 LDG.E R14, desc[UR6][R2.64] ;  /* 0x00000006020e9981 */ /* 0x000ee8000c1e1900 */
[----:B------:R-:W3:Y:S01]  /*04f0*/  LDG.E R15, desc[UR6][R8.64+0xc] ;  /* 0x00000c06080f7981 */ /* 0x000ee2000c1e1900 */
[----:B------:R-:W-:-:S04]  /*0500*/  IADD3 R12, PT, PT, R12, 0x8, RZ ;  /* 0x000000080c0c7810 */ /* 0x000fc80007ffe0ff */
[----:B------:R-:W-:Y:S01]  /*0510*/  ISETP.NE.AND P2, PT, R12, RZ, PT ;  /* 0x000000ff0c00720c */ /* 0x000fe20003f45270 */
[----:B------:R-:W-:Y:S02]  /*0520*/  VIADD R13, R13, 0x8 ;  /* 0x000000080d0d7836 */ /* 0x000fe40000000000 */
[----:B---3--:R-:W-:-:S05]  /*0530*/  IMAD.IADD R15, R15, 0x1, R14 ;  /* 0x000000010f0f7824 */ /* 0x008fca00078e020e */
[----:B--2---:R-:W-:-:S13]  /*0540*/  ISETP.GE.AND P1, PT, R15, R16, PT ;  /* 0x000000100f00720c */ /* 0x004fda0003f26270 */
[----:B------:R1:W-:Y:S01]  /*0550*/  @!P1 STG.E desc[UR6][R10.64+0xc], R15 ;  /* 0x00000c0f0a009986 */ /* 0x0003e2000c101906 */
[----:B------:R-:W-:-:S05]  /*0560*/  IADD3 R8, P1, PT, R8, 0x20, RZ ;  /* 0x0000002008087810 */ /* 0x000fca0007f3e0ff */
[----:B------:R-:W-:Y:S01]  /*0570*/  IMAD.X R9, RZ, RZ, R9, P1 ;  /* 0x000000ffff097224 */ /* 0x000fe200008e0609 */
[----:B------:R-:W-:Y:S07]  /*0580*/  @P2 BRA `(.L_x_1) ;  /* 0xfffffffc00242947 */ /* 0x000fee000383ffff */
.L_x_0:
[----:B------:R-:W-:Y:S05]  /*0590*/  @!P0 EXIT ;  /* 0x000000000000894d */ /* 0x000fea0003800000 */
[----:B-1----:R-:W0:Y:S01]  /*05a0*/  LDC R10, c[0x0][0x388] ;  /* 0x0000e200ff0a7b82 */ /* 0x002e220000000800 */
[----:B------:R-:W-:Y:S02]  /*05b0*/  ISETP.GE.U32.AND P1, PT, R17, 0x4, PT ;  /* 0x000000041100780c */ /* 0x000fe40003f26070 */
[----:B0-----:R-:W-:-:S04]  /*05c0*/  LOP3.LUT R14, R10, 0x3, RZ, 0xc0, !PT ;  /* 0x000000030a0e7812 */ /* 0x001fc800078ec0ff */
[----:B------:R-:W-:-:S07]  /*05d0*/  ISETP.NE.AND P0, PT, R14, RZ, PT ;  /* 0x000000ff0e00720c */ /* 0x000fce0003f05270 */
[----:B------:R-:W-:Y:S06]  /*05e0*/  @!P1 BRA `(.L_x_2) ;  /* 0x00000000008c9947 */ /* 0x000fec0003800000 */
[----:B------:R-:W0:Y:S01]  /*05f0*/  LDC.64 R6, c[0x0][0x380] ;  /* 0x0000e000ff067b82 */ /* 0x000e220000000a00 */
[--C-:B------:R-:W-:Y:S01]  /*0600*/  IMAD.IADD R13, R4, 0x1, R5.reuse ;  /* 0x00000001040d7824 */ /* 0x100fe200078e0205 */
[----:B------:R-:W2:Y:S01]  /*0610*/  LDG.E R11, desc[UR6][R2.64] ;  /* 0x00000006020b7981 */ /* 0x000ea2000c1e1900 */
[----:B------:R-:W-:Y:S01]  /*0620*/  IMAD.IADD R9, R0, 0x1, R5 ;  /* 0x0000000100097824 */ /* 0x000fe200078e0205 */
[----:B------:R-:W1:Y:S01]  /*0630*/  LDCU.64 UR4, c[0x0][0x380] ;  /* 0x00007000ff0477ac */ /* 0x000e620008000a00 */
[----:B0-----:R-:W-:-:S04]  /*0640*/  IMAD.WIDE.U32 R12, R13, 0x4, R6 ;  /* 0x000000040d0c7825 */ /* 0x001fc800078e0006 */
[----:B------:R-:W-:Y:S02]  /*0650*/  IMAD.WIDE R6, R9, 0x4, R6 ;  /* 0x0000000409067825 */ /* 0x000fe400078e0206 */
[----:B------:R-:W2:Y:S04]  /*0660*/  LDG.E R12, desc[UR6][R12.64] ;  /* 0x000000060c0c7981 */ /* 0x000ea8000c1e1900 */
[----:B------:R-:W3:Y:S01]  /*0670*/  LDG.E R8, desc[UR6][R6.64] ;  /* 0x0000000606087981 */ /* 0x000ee2000c1e1900 */
[----:B------:R-:W-:-:S05]  /*0680*/  IADD3 R9, P2, PT, R4, R5, RZ ;  /* 0x0000000504097210 */ /* 0x000fca0007f5e0ff */
[----:B------:R-:W-:Y:S01]  /*0690*/  IMAD.X R16, RZ, RZ, RZ, P2 ;  /* 0x000000ffff107224 */ /* 0x000fe200010e06ff */
[----:B------:R-:W4:Y:S01]  /*06a0*/  LDG.E R13, desc[UR6][R6.64+0x4] ;  /* 0x00000406060d7981 */ /* 0x000f22000c1e1900 */
[----:B--2---:R-:W-:-:S04]  /*06b0*/  IADD3 R15, PT, PT, R11, R12, RZ ;  /* 0x0000000c0b0f7210 */ /* 0x004fc80007ffe0ff */
[----:B---3--:R-:W-:Y:S02]  /*06c0*/  ISETP.GE.AND P1, PT, R15, R8, PT ;  /* 0x000000080f00720c */ /* 0x008fe40003f26270 */
[----:B-1----:R-:W-:-:S04]  /*06d0*/  LEA R8, P2, R9, UR4, 0x2 ;  /* 0x0000000409087c11 */ /* 0x002fc8000f8410ff */
[----:B------:R-:W-:-:S07]  /*06e0*/  LEA.HI.X R9, R9, UR5, R16, 0x2, P2 ;  /* 0x0000000509097c11 */ /* 0x000fce00090f1410 */
[----:B------:R0:W-:Y:S04]  /*06f0*/  @!P1 STG.E desc[UR6][R6.64], R15 ;  /* 0x0000000f06009986 */ /* 0x0001e8000c101906 */
[----:B------:R-:W2:Y:S04]  /*0700*/  @!P1 LDG.E R11, desc[UR6][R2.64] ;  /* 0x00000006020b9981 */ /* 0x000ea8000c1e1900 */
[----:B------:R-:W2:Y:S02]  /*0710*/  LDG.E R12, desc[UR6][R8.64+0x4] ;  /* 0x00000406080c7981 */ /* 0x000ea4000c1e1900 */
[----:B--2---:R-:W-:-:S05]  /*0720*/  IMAD.IADD R16, R11, 0x1, R12 ;  /* 0x000000010b107824 */ /* 0x004fca00078e020c */
[----:B----4-:R-:W-:Y:S02]  /*0730*/  ISETP.GE.AND P1, PT, R16, R13, PT ;  /* 0x0000000d1000720c */ /* 0x010fe40003f26270 */
        /* <DEDUP_REMOVED lines=8> */
[----:B------:R-:W3:Y:S04]  /*07c0*/  LDG.E R12, desc[UR6][R8.64+0xc] ;  /* 0x00000c06080c7981 */ /* 0x000ee8000c1e1900 */
[----:B------:R-:W3:Y:S01]  /*07d0*/  @!P1 LDG.E R11, desc[UR6][R2.64] ;  /* 0x00000006020b9981 */ /* 0x000ee2000c1e1900 */
[----:B------:R-:W-:Y:S01]  /*07e0*/  VIADD R5, R5, 0x4 ;  /* 0x0000000405057836 */ /* 0x000fe20000000000 */
[----:B---3--:R-:W-:-:S04]  /*07f0*/  IADD3 R12, PT, PT, R12, R11, RZ ;  /* 0x0000000b0c0c7210 */ /* 0x008fc80007ffe0ff */
[----:B--2---:R-:W-:-:S13]  /*0800*/  ISETP.GE.AND P1, PT, R12, R13, PT ;  /* 0x0000000d0c00720c */ /* 0x004fda0003f26270 */
[----:B------:R0:W-:Y:S02]  /*0810*/  @!P1 STG.E desc[UR6][R6.64+0xc], R12 ;  /* 0x00000c0c06009986 */ /* 0x0001e4000c101906 */
.L_x_2:
[----:B------:R-:W-:Y:S05]  /*0820*/  @!P0 EXIT ;  /* 0x000000000000894d */ /* 0x000fea0003800000 */
[----:B------:R-:W-:Y:S02]  /*0830*/  ISETP.NE.AND P1, PT, R14, 0x1, PT ;  /* 0x000000010e00780c */ /* 0x000fe40003f25270 */
[----:B------:R-:W-:-:S04]  /*0840*/  LOP3.LUT R10, R10, 0x1, RZ, 0xc0, !PT ;  /* 0x000000010a0a7812 */ /* 0x000fc800078ec0ff */
[----:B------:R-:W-:-:S07]  /*0850*/  ISETP.NE.U32.AND P0, PT, R10, 0x1, PT ;  /* 0x000000010a00780c */ /* 0x000fce0003f05070 */
[----:B------:R-:W-:Y:S06]  /*0860*/  @!P1 BRA `(.L_x_3) ;  /* 0x00000000005c9947 */ /* 0x000fec0003800000 */
[----:B0-----:R-:W0:Y:S01]  /*0870*/  LDC.64 R6, c[0x0][0x380] ;  /* 0x0000e000ff067b82 */ /* 0x001e220000000a00 */
        /* <DEDUP_REMOVED lines=10> */
[----:B--2---:R-:W-:Y:S02]  /*0920*/  IADD3 R15, PT, PT, R13, R8, RZ ;  /* 0x000000080d0f7210 */ /* 0x004fe40007ffe0ff */
[----:B------:R-:W2:Y:S02]  /*0930*/  LDG.E R8, desc[UR6][R6.64+0x4] ;  /* 0x0000040606087981 */ /* 0x000ea4000c1e1900 */
[----:B---3--:R-:W-:Y:S02]  /*0940*/  ISETP.GE.AND P1, PT, R15, R10, PT ;  /* 0x0000000a0f00720c */ /* 0x008fe40003f26270 */
[----:B-1----:R-:W-:-:S04]  /*0950*/  LEA R10, P2, R11, UR4, 0x2 ;  /* 0x000000040b0a7c11 */ /* 0x002fc8000f8410ff */
[----:B------:R-:W-:-:S07]  /*0960*/  LEA.HI.X R11, R11, UR5, R12, 0x2, P2 ;  /* 0x000000050b0b7c11 */ /* 0x000fce00090f140c */
[----:B------:R1:W-:Y:S04]  /*0970*/  @!P1 STG.E desc[UR6][R6.64], R15 ;  /* 0x0000000f06009986 */ /* 0x0003e8000c101906 */
[----:B------:R-:W3:Y:S04]  /*0980*/  LDG.E R10, desc[UR6][R10.64+0x4] ;  /* 0x000004060a0a7981 */ /* 0x000ee8000c1e1900 */
[----:B------:R-:W3:Y:S01]  /*0990*/  @!P1 LDG.E R13, desc[UR6][R2.64] ;  /* 0x00000006020d9981 */ /* 0x000ee2000c1e1900 */
[----:B------:R-:W-:Y:S02]  /*09a0*/  VIADD R5, R5, 0x2 ;  /* 0x0000000205057836 */ /* 0x000fe40000000000 */
[----:B---3--:R-:W-:-:S05]  /*09b0*/  IMAD.IADD R13, R10, 0x1, R13 ;  /* 0x000000010a0d7824 */ /* 0x008fca00078e020d */
[----:B--2---:R-:W-:-:S13]  /*09c0*/  ISETP.GE.AND P1, PT, R13, R8, PT ;  /* 0x000000080d00720c */ /* 0x004fda0003f26270 */
[----:B------:R1:W-:Y:S02]  /*09d0*/  @!P1 STG.E desc[UR6][R6.64+0x4], R13 ;  /* 0x0000040d06009986 */ /* 0x0003e4000c101906 */
.L_x_3:
[----:B------:R-:W-:Y:S05]  /*09e0*/  @P0 EXIT ;  /* 0x000000000000094d */ /* 0x000fea0003800000 */
[----:B01----:R-:W0:Y:S01]  /*09f0*/  LDC.64 R6, c[0x0][0x380] ;  /* 0x0000e000ff067b82 */ /* 0x003e220000000a00 */
[----:B------:R-:W-:Y:S01]  /*0a00*/  IADD3 R9, PT, PT, R4, R5, RZ ;  /* 0x0000000504097210 */ /* 0x000fe20007ffe0ff */
[----:B------:R-:W-:Y:S01]  /*0a10*/  IMAD.IADD R11, R0, 0x1, R5 ;  /* 0x00000001000b7824 */ /* 0x000fe200078e0205 */
[----:B------:R-:W2:Y:S03]  /*0a20*/  LDG.E R2, desc[UR6][R2.64] ;  /* 0x0000000602027981 */ /* 0x000ea6000c1e1900 */
[----:B0-----:R-:W-:-:S04]  /*0a30*/  IMAD.WIDE.U32 R4, R9, 0x4, R6 ;  /* 0x0000000409047825 */ /* 0x001fc800078e0006 */
[----:B------:R-:W-:Y:S02]  /*0a40*/  IMAD.WIDE R6, R11, 0x4, R6 ;  /* 0x000000040b067825 */ /* 0x000fe400078e0206 */
[----:B------:R-:W2:Y:S04]  /*0a50*/  LDG.E R5, desc[UR6][R4.64] ;  /* 0x0000000604057981 */ /* 0x000ea8000c1e1900 */
[----:B------:R-:W3:Y:S01]  /*0a60*/  LDG.E R0, desc[UR6][R6.64] ;  /* 0x0000000606007981 */ /* 0x000ee2000c1e1900 */
[----:B--2---:R-:W-:-:S05]  /*0a70*/  IMAD.IADD R9, R2, 0x1, R5 ;  /* 0x0000000102097824 */ /* 0x004fca00078e0205 */
[----:B---3--:R-:W-:-:S13]  /*0a80*/  ISETP.GE.AND P0, PT, R9, R0, PT ;  /* 0x000000000900720c */ /* 0x008fda0003f06270 */
[----:B------:R-:W-:Y:S05]  /*0a90*/  @P0 EXIT ;  /* 0x000000000000094d */ /* 0x000fea0003800000 */
[----:B------:R-:W-:Y:S01]  /*0aa0*/  STG.E desc[UR6][R6.64], R9 ;  /* 0x0000000906007986 */ /* 0x000fe2000c101906 */
[----:B------:R-:W-:Y:S05]  /*0ab0*/  EXIT ;  /* 0x000000000000794d */ /* 0x000fea0003800000 */
.L_x_4:
[----:B------:R-:W-:-:S00]  /*0ac0*/  BRA `(.L_x_4) ;  /* 0xfffffffc00fc7947 */ /* 0x000fc0000383ffff */
[----:B------:R-:W-:-:S00]  /*0ad0*/  NOP ;  /* 0x0000000000007918 */ /* 0x000fc00000000000 */
        /* <DEDUP_REMOVED lines=10> */
.L_x_5:


//--------------------- .nv.shared.reserved.0     --------------------------
	.section	.nv.shared.reserved.0,"aw",@nobits
	.weak		__nv_reservedSMEM_offset_0_alias
	.size		__nv_reservedSMEM_offset_0_alias, 0, 64
	.other		__nv_reservedSMEM_offset_0_alias,@"STO_CUDA_RESERVED_SHARED STV_DEFAULT"
__nv_reservedSMEM_offset_0_alias:
	.zero		0
	.zero		64


//--------------------- .nv.constant0._Z20floydWarshall_kernelPii --------------------------
	.section	.nv.constant0._Z20floydWarshall_kernelPii,"a",@progbits
	.sectionflags	@""
	.align	4
.nv.constant0._Z20floydWarshall_kernelPii:
	.zero		908


//--------------------- SYMBOLS --------------------------

	.type		.nv.reservedSmem.offset0,@object
	.size		.nv.reservedSmem.offset0,0x4
